	.headerflags	@"EF_CUDA_TEXMODE_UNIFIED EF_CUDA_64BIT_ADDRESS EF_CUDA_ACCELERATORS EF_CUDA_SM90 EF_CUDA_VIRTUAL_SM(EF_CUDA_SM90)"
	.elftype	@"ET_EXEC"


//--------------------- .nv.info                  --------------------------
	.section	.nv.info,"",@"SHT_CUDA_INFO"
	.align	4


	//----- nvinfo : EIATTR_REGCOUNT
	.align		4
        /*0000*/ 	.byte	0x04, 0x2f
        /*0002*/ 	.short	(.L_3 - .L_2)
	.align		4
.L_2:
        /*0004*/ 	.word	index@(triton_poi_fused__native_batch_norm_legit_no_training_avg_pool2d_relu_24)
        /*0008*/ 	.word	0x00000020


	//----- nvinfo : EIATTR_MIN_STACK_SIZE
	.align		4
.L_3:
        /*000c*/ 	.byte	0x04, 0x12
        /*000e*/ 	.short	(.L_5 - .L_4)
	.align		4
.L_4:
        /*0010*/ 	.word	index@(triton_poi_fused__native_batch_norm_legit_no_training_avg_pool2d_relu_24)
        /*0014*/ 	.word	0x00000000


	//----- nvinfo : EIATTR_FRAME_SIZE
	.align		4
.L_5:
        /*0018*/ 	.byte	0x04, 0x11
        /*001a*/ 	.short	(.L_7 - .L_6)
	.align		4
.L_6:
        /*001c*/ 	.word	index@(triton_poi_fused__native_batch_norm_legit_no_training_avg_pool2d_relu_24)
        /*0020*/ 	.word	0x00000000


	//----- nvinfo : EIATTR_MIN_STACK_SIZE
	.align		4
.L_7:
        /*0024*/ 	.byte	0x04, 0x12
        /*0026*/ 	.short	(.L_9 - .L_8)
	.align		4
.L_8:
        /*0028*/ 	.word	index@(triton_poi_fused__native_batch_norm_legit_no_training_avg_pool2d_relu_24)
        /*002c*/ 	.word	0x00000000
.L_9:


//--------------------- .nv.info.triton_poi_fused__native_batch_norm_legit_no_training_avg_pool2d_relu_24 --------------------------
	.section	.nv.info.triton_poi_fused__native_batch_norm_legit_no_training_avg_pool2d_relu_24,"",@"SHT_CUDA_INFO"
	.sectionflags	@""
	.align	4


	//----- nvinfo : EIATTR_CUDA_API_VERSION
	.align		4
        /*0000*/ 	.byte	0x04, 0x37
        /*0002*/ 	.short	(.L_11 - .L_10)
.L_10:
        /*0004*/ 	.word	0x0000007c


	//----- nvinfo : EIATTR_KPARAM_INFO
	.align		4
.L_11:
        /*0008*/ 	.byte	0x04, 0x17
        /*000a*/ 	.short	(.L_13 - .L_12)
.L_12:
        /*000c*/ 	.word	0x00000000
        /*0010*/ 	.short	0x0007
        /*0012*/ 	.short	0x0038
        /*0014*/ 	.byte	0x00, 0xf0, 0x11, 0x00


	//----- nvinfo : EIATTR_KPARAM_INFO
	.align		4
.L_13:
        /*0018*/ 	.byte	0x04, 0x17
        /*001a*/ 	.short	(.L_15 - .L_14)
.L_14:
        /*001c*/ 	.word	0x00000000
        /*0020*/ 	.short	0x0006
        /*0022*/ 	.short	0x0030
        /*0024*/ 	.byte	0x00, 0xf4, 0x21, 0x00


	//----- nvinfo : EIATTR_KPARAM_INFO
	.align		4
.L_15:
        /*0028*/ 	.byte	0x04, 0x17
        /*002a*/ 	.short	(.L_17 - .L_16)
.L_16:
        /*002c*/ 	.word	0x00000000
        /*0030*/ 	.short	0x0005
        /*0032*/ 	.short	0x0028
        /*0034*/ 	.byte	0x00, 0xf4, 0x21, 0x00


	//----- nvinfo : EIATTR_KPARAM_INFO
	.align		4
.L_17:
        /*0038*/ 	.byte	0x04, 0x17
        /*003a*/ 	.short	(.L_19 - .L_18)
.L_18:
        /*003c*/ 	.word	0x00000000
        /*0040*/ 	.short	0x0004
        /*0042*/ 	.short	0x0020
        /*0044*/ 	.byte	0x00, 0xf4, 0x21, 0x00


	//----- nvinfo : EIATTR_KPARAM_INFO
	.align		4
.L_19:
        /*0048*/ 	.byte	0x04, 0x17
        /*004a*/ 	.short	(.L_21 - .L_20)
.L_20:
        /*004c*/ 	.word	0x00000000
        /*0050*/ 	.short	0x0003
        /*0052*/ 	.short	0x0018
        /*0054*/ 	.byte	0x00, 0xf4, 0x21, 0x00


	//----- nvinfo : EIATTR_KPARAM_INFO
	.align		4
.L_21:
        /*0058*/ 	.byte	0x04, 0x17
        /*005a*/ 	.short	(.L_23 - .L_22)
.L_22:
        /*005c*/ 	.word	0x00000000
        /*0060*/ 	.short	0x0002
        /*0062*/ 	.short	0x0010
        /*0064*/ 	.byte	0x00, 0xf4, 0x21, 0x00


	//----- nvinfo : EIATTR_KPARAM_INFO
	.align		4
.L_23:
        /*0068*/ 	.byte	0x04, 0x17
        /*006a*/ 	.short	(.L_25 - .L_24)
.L_24:
        /*006c*/ 	.word	0x00000000
        /*0070*/ 	.short	0x0001
        /*0072*/ 	.short	0x0008
        /*0074*/ 	.byte	0x00, 0xf4, 0x21, 0x00


	//----- nvinfo : EIATTR_KPARAM_INFO
	.align		4
.L_25:
        /*0078*/ 	.byte	0x04, 0x17
        /*007a*/ 	.short	(.L_27 - .L_26)
.L_26:
        /*007c*/ 	.word	0x00000000
        /*0080*/ 	.short	0x0000
        /*0082*/ 	.short	0x0000
        /*0084*/ 	.byte	0x00, 0xf4, 0x21, 0x00


	//----- nvinfo : EIATTR_SPARSE_MMA_MASK
	.align		4
.L_27:
        /*0088*/ 	.byte	0x03, 0x50
        /*008a*/ 	.short	0x0000


	//----- nvinfo : EIATTR_MAXREG_COUNT
	.align		4
        /*008c*/ 	.byte	0x03, 0x1b
        /*008e*/ 	.short	0x00ff


	//----- nvinfo : EIATTR_EXIT_INSTR_OFFSETS
	.align		4
        /*0090*/ 	.byte	0x04, 0x1c
        /*0092*/ 	.short	(.L_29 - .L_28)


	//   ....[0]....
.L_28:
        /*0094*/ 	.word	0x000005e0


	//----- nvinfo : EIATTR_REQNTID
	.align		4
.L_29:
        /*0098*/ 	.byte	0x04, 0x10
        /*009a*/ 	.short	(.L_31 - .L_30)
.L_30:
        /*009c*/ 	.word	0x00000080
        /*00a0*/ 	.word	0x00000001
        /*00a4*/ 	.word	0x00000001


	//----- nvinfo : EIATTR_CBANK_PARAM_SIZE
	.align		4
.L_31:
        /*00a8*/ 	.byte	0x03, 0x19
        /*00aa*/ 	.short	0x003c


	//----- nvinfo : EIATTR_PARAM_CBANK
	.align		4
        /*00ac*/ 	.byte	0x04, 0x0a
        /*00ae*/ 	.short	(.L_33 - .L_32)
	.align		4
.L_32:
        /*00b0*/ 	.word	index@(.nv.constant0.triton_poi_fused__native_batch_norm_legit_no_training_avg_pool2d_relu_24)
        /*00b4*/ 	.short	0x0210
        /*00b6*/ 	.short	0x003c


	//----- nvinfo : EIATTR_SW_WAR
	.align		4
.L_33:
        /*00b8*/ 	.byte	0x04, 0x36
        /*00ba*/ 	.short	(.L_35 - .L_34)
.L_34:
        /*00bc*/ 	.word	0x00000008
.L_35:


//--------------------- .nv.callgraph             --------------------------
	.section	.nv.callgraph,"",@"SHT_CUDA_CALLGRAPH"
	.align	4
	.sectionentsize	8
	.align		4
        /*0000*/ 	.word	0x00000000
	.align		4
        /*0004*/ 	.word	0xffffffff
	.align		4
        /*0008*/ 	.word	0x00000000
	.align		4
        /*000c*/ 	.word	0xfffffffe
	.align		4
        /*0010*/ 	.word	0x00000000
	.align		4
        /*0014*/ 	.word	0xfffffffd
	.align		4
        /*0018*/ 	.word	0x00000000
	.align		4
        /*001c*/ 	.word	0xfffffffc


//--------------------- .nv.constant4             --------------------------
	.section	.nv.constant4,"a",@progbits
	.align	8
	.align		8
.nv.constant4:
        /*0000*/ 	.dword	_$_str
	.align		8
        /*0008*/ 	.dword	_$_str_$_2


//--------------------- .text.triton_poi_fused__native_batch_norm_legit_no_training_avg_pool2d_relu_24 --------------------------
	.section	.text.triton_poi_fused__native_batch_norm_legit_no_training_avg_pool2d_relu_24,"ax",@progbits
	.align	128
        .global         triton_poi_fused__native_batch_norm_legit_no_training_avg_pool2d_relu_24
        .type           triton_poi_fused__native_batch_norm_legit_no_training_avg_pool2d_relu_24,@function
        .size           triton_poi_fused__native_batch_norm_legit_no_training_avg_pool2d_relu_24,(.L_x_1 - triton_poi_fused__native_batch_norm_legit_no_training_avg_pool2d_relu_24)
        .other          triton_poi_fused__native_batch_norm_legit_no_training_avg_pool2d_relu_24,@"STO_CUDA_ENTRY STV_DEFAULT"
triton_poi_fused__native_batch_norm_legit_no_training_avg_pool2d_relu_24:
.text.triton_poi_fused__native_batch_norm_legit_no_training_avg_pool2d_relu_24:
[----:B------:R-:W-:Y:S01]  /*0000*/  LDC R1, c[0x0][0x28] ;  /* 0x00000a00ff017b82 */ /* 0x000fe20000000800 */
[----:B------:R-:W1:Y:S07]  /*0010*/  S2R R0, SR_TID.X ;  /* 0x0000000000007919 */ /* 0x000e6e0000002100 */
[----:B------:R-:W2:Y:S01]  /*0020*/  LDC.64 R16, c[0x0][0x220] ;  /* 0x00008800ff107b82 */ /* 0x000ea20000000a00 */
[----:B------:R-:W-:Y:S01]  /*0030*/  ULDC.64 UR4, c[0x0][0x208] ;  /* 0x0000820000047ab9 */ /* 0x000fe20000000a00 */
[----:B------:R-:W3:Y:S06]  /*0040*/  S2R R3, SR_CTAID.X ;  /* 0x0000000000037919 */ /* 0x000eec0000002500 */
[----:B------:R-:W4:Y:S08]  /*0050*/  LDC.64 R14, c[0x0][0x210] ;  /* 0x00008400ff0e7b82 */ /* 0x000f300000000a00 */
[----:B------:R-:W5:Y:S01]  /*0060*/  LDC.64 R10, c[0x0][0x218] ;  /* 0x00008600ff0a7b82 */ /* 0x000f620000000a00 */
[----:B-1----:R-:W-:-:S02]  /*0070*/  SHF.L.U32 R0, R0, 0x1, RZ ;  /* 0x0000000100007819 */ /* 0x002fc400000006ff */
[----:B---3--:R-:W-:Y:S02]  /*0080*/  SHF.R.S32.HI R5, RZ, 0x17, R3 ;  /* 0x00000017ff057819 */ /* 0x008fe40000011403 */
[----:B------:R-:W-:Y:S02]  /*0090*/  LOP3.LUT R0, R0, 0xfe, RZ, 0xc0, !PT ;  /* 0x000000fe00007812 */ /* 0x000fe400078ec0ff */
[----:B------:R-:W-:Y:S02]  /*00a0*/  SGXT R5, R5, 0x1 ;  /* 0x000000010505781a */ /* 0x000fe40000000200 */
[----:B------:R-:W-:-:S04]  /*00b0*/  LEA R18, R3, R0, 0x8 ;  /* 0x0000000003127211 */ /* 0x000fc800078e40ff */
[----:B------:R-:W-:-:S04]  /*00c0*/  LEA.HI R0, R5, R18, RZ, 0x4 ;  /* 0x0000001205007211 */ /* 0x000fc800078f20ff */
[--C-:B------:R-:W-:Y:S02]  /*00d0*/  SHF.R.S32.HI R21, RZ, 0x4, R0.reuse ;  /* 0x00000004ff157819 */ /* 0x100fe40000011400 */
[----:B------:R-:W-:-:S04]  /*00e0*/  SHF.R.S32.HI R0, RZ, 0x1f, R0 ;  /* 0x0000001fff007819 */ /* 0x000fc80000011400 */
[----:B------:R-:W-:-:S04]  /*00f0*/  LEA.HI R0, R0, R21, RZ, 0x8 ;  /* 0x0000001500007211 */ /* 0x000fc800078f40ff */
[----:B------:R-:W-:-:S04]  /*0100*/  LOP3.LUT R0, R0, 0xffffff00, RZ, 0xc0, !PT ;  /* 0xffffff0000007812 */ /* 0x000fc800078ec0ff */
[----:B------:R-:W-:-:S05]  /*0110*/  IADD3 R21, R21, -R0, RZ ;  /* 0x8000000015157210 */ /* 0x000fca0007ffe0ff */
[----:B--2---:R-:W-:-:S06]  /*0120*/  IMAD.WIDE R16, R21, 0x4, R16 ;  /* 0x0000000415107825 */ /* 0x004fcc00078e0210 */
[----:B------:R-:W2:Y:S01]  /*0130*/  LDG.E.EL R16, desc[UR4][R16.64] ;  /* 0x0000000410107981 */ /* 0x000ea2000c2e1900 */
[----:B------:R-:W-:Y:S02]  /*0140*/  SHF.R.S32.HI R3, RZ, 0x1f, R18 ;  /* 0x0000001fff037819 */ /* 0x000fe40000011412 */
[----:B------:R-:W-:Y:S02]  /*0150*/  IADD3 R0, R18, 0x1, RZ ;  /* 0x0000000112007810 */ /* 0x000fe40007ffe0ff */
[----:B------:R-:W-:Y:S02]  /*0160*/  LEA.HI R3, R3, R18, RZ, 0x2 ;  /* 0x0000001203037211 */ /* 0x000fe400078f10ff */
[----:B------:R-:W-:Y:S02]  /*0170*/  LEA.HI R2, R5, R0, RZ, 0x2 ;  /* 0x0000000005027211 */ /* 0x000fe400078f10ff */
[C---:B------:R-:W-:Y:S02]  /*0180*/  LOP3.LUT R5, R3.reuse, 0x7ffffffc, RZ, 0xc0, !PT ;  /* 0x7ffffffc03057812 */ /* 0x040fe400078ec0ff */
[----:B------:R-:W-:-:S02]  /*0190*/  SHF.L.U32 R4, R3, 0x2, RZ ;  /* 0x0000000203047819 */ /* 0x000fc400000006ff */
[----:B------:R-:W-:Y:S02]  /*01a0*/  LOP3.LUT R3, R2, 0x7ffffffc, RZ, 0xc0, !PT ;  /* 0x7ffffffc02037812 */ /* 0x000fe400078ec0ff */
[----:B------:R-:W-:Y:S02]  /*01b0*/  IADD3 R5, R18, -R5, RZ ;  /* 0x8000000512057210 */ /* 0x000fe40007ffe0ff */
[----:B------:R-:W-:Y:S01]  /*01c0*/  LOP3.LUT R4, R4, 0xfffffff0, RZ, 0xc0, !PT ;  /* 0xfffffff004047812 */ /* 0x000fe200078ec0ff */
[----:B------:R-:W-:-:S03]  /*01d0*/  IMAD.IADD R3, R0, 0x1, -R3 ;  /* 0x0000000100037824 */ /* 0x000fc600078e0a03 */
[-C--:B------:R-:W-:Y:S02]  /*01e0*/  LEA R7, R5, R4.reuse, 0x1 ;  /* 0x0000000405077211 */ /* 0x080fe400078e08ff */
[----:B------:R-:W-:Y:S02]  /*01f0*/  LEA R9, R3, R4, 0x1 ;  /* 0x0000000403097211 */ /* 0x000fe400078e08ff */
[----:B------:R-:W1:Y:S01]  /*0200*/  LDC.64 R4, c[0x0][0x230] ;  /* 0x00008c00ff047b82 */ /* 0x000e620000000a00 */
[----:B------:R-:W-:Y:S01]  /*0210*/  IADD3 R13, R7, 0x8, RZ ;  /* 0x00000008070d7810 */ /* 0x000fe20007ffe0ff */
[----:B----4-:R-:W-:Y:S01]  /*0220*/  IMAD.WIDE R24, R7, 0x4, R14 ;  /* 0x0000000407187825 */ /* 0x010fe200078e020e */
[----:B------:R-:W-:-:S05]  /*0230*/  IADD3 R29, R7, 0x9, RZ ;  /* 0x00000009071d7810 */ /* 0x000fca0007ffe0ff */
[----:B------:R-:W3:Y:S01]  /*0240*/  LDC.64 R2, c[0x0][0x228] ;  /* 0x00008a00ff027b82 */ /* 0x000ee20000000a00 */
[C---:B------:R-:W-:Y:S01]  /*0250*/  VIADD R27, R9.reuse, 0x8 ;  /* 0x00000008091b7836 */ /* 0x040fe20000000000 */
[----:B------:R-:W-:Y:S01]  /*0260*/  IADD3 R26, R9, 0x9, RZ ;  /* 0x00000009091a7810 */ /* 0x000fe20007ffe0ff */
[--C-:B------:R-:W-:Y:S01]  /*0270*/  IMAD.WIDE R22, R9, 0x4, R14.reuse ;  /* 0x0000000409167825 */ /* 0x100fe200078e020e */
[----:B------:R-:W4:Y:S03]  /*0280*/  LDG.E.EL R20, desc[UR4][R24.64] ;  /* 0x0000000418147981 */ /* 0x000f26000c2e1900 */
[--C-:B------:R-:W-:Y:S01]  /*0290*/  IMAD.WIDE R6, R13, 0x4, R14.reuse ;  /* 0x000000040d067825 */ /* 0x100fe200078e020e */
[----:B------:R-:W4:Y:S03]  /*02a0*/  LDG.E.EL R19, desc[UR4][R24.64+0x4] ;  /* 0x0000040418137981 */ /* 0x000f26000c2e1900 */
[----:B------:R-:W-:Y:S01]  /*02b0*/  IMAD.WIDE R8, R27, 0x4, R14 ;  /* 0x000000041b087825 */ /* 0x000fe200078e020e */
[----:B------:R-:W4:Y:S03]  /*02c0*/  LDG.E.EL R0, desc[UR4][R22.64] ;  /* 0x0000000416007981 */ /* 0x000f26000c2e1900 */
[----:B-----5:R-:W-:Y:S01]  /*02d0*/  IMAD.WIDE R10, R21, 0x4, R10 ;  /* 0x00000004150a7825 */ /* 0x020fe200078e020a */
[----:B------:R1:W5:Y:S03]  /*02e0*/  LDG.E.EL R17, desc[UR4][R22.64+0x4] ;  /* 0x0000040416117981 */ /* 0x000366000c2e1900 */
[--C-:B------:R-:W-:Y:S01]  /*02f0*/  IMAD.WIDE R12, R29, 0x4, R14.reuse ;  /* 0x000000041d0c7825 */ /* 0x100fe200078e020e */
[----:B------:R-:W5:Y:S03]  /*0300*/  LDG.E.EL R6, desc[UR4][R6.64] ;  /* 0x0000000406067981 */ /* 0x000f66000c2e1900 */
[----:B------:R-:W-:Y:S01]  /*0310*/  IMAD.WIDE R14, R26, 0x4, R14 ;  /* 0x000000041a0e7825 */ /* 0x000fe200078e020e */
[----:B------:R1:W5:Y:S04]  /*0320*/  LDG.E.EL R8, desc[UR4][R8.64] ;  /* 0x0000000408087981 */ /* 0x000368000c2e1900 */
[----:B------:R-:W5:Y:S04]  /*0330*/  LDG.E.EL R10, desc[UR4][R10.64] ;  /* 0x000000040a0a7981 */ /* 0x000f68000c2e1900 */
[----:B------:R-:W5:Y:S04]  /*0340*/  LDG.E.EL R12, desc[UR4][R12.64] ;  /* 0x000000040c0c7981 */ /* 0x000f68000c2e1900 */
[----:B------:R-:W5:Y:S01]  /*0350*/  LDG.E.EL R14, desc[UR4][R14.64] ;  /* 0x000000040e0e7981 */ /* 0x000f62000c2e1900 */
[----:B-1----:R-:W-:-:S04]  /*0360*/  IMAD.WIDE R22, R21, 0x4, R4 ;  /* 0x0000000415167825 */ /* 0x002fc800078e0204 */
[----:B---3--:R-:W-:Y:S01]  /*0370*/  IMAD.WIDE R2, R21, 0x4, R2 ;  /* 0x0000000415027825 */ /* 0x008fe200078e0202 */
[----:B------:R-:W-:Y:S01]  /*0380*/  HFMA2.MMA R9, -RZ, RZ, 1.625, 0 ;  /* 0x3e800000ff097435 */ /* 0x000fe200000001ff */
[----:B------:R-:W3:Y:S01]  /*0390*/  LDG.E.EL R22, desc[UR4][R22.64] ;  /* 0x0000000416167981 */ /* 0x000ee2000c2e1900 */
[----:B------:R-:W1:Y:S03]  /*03a0*/  LDC.64 R4, c[0x0][0x238] ;  /* 0x00008e00ff047b82 */ /* 0x000e660000000a00 */
[----:B------:R1:W3:Y:S05]  /*03b0*/  LDG.E.EL R21, desc[UR4][R2.64] ;  /* 0x0000000402157981 */ /* 0x0002ea000c2e1900 */
[----:B-1----:R-:W1:Y:S01]  /*03c0*/  LDC.64 R2, c[0x0][0x240] ;  /* 0x00009000ff027b82 */ /* 0x002e620000000a00 */
[----:B------:R-:W-:-:S04]  /*03d0*/  IMAD.WIDE R4, R18, 0x4, R4 ;  /* 0x0000000412047825 */ /* 0x000fc800078e0204 */
[----:B-1----:R-:W-:-:S04]  /*03e0*/  IMAD.WIDE R2, R18, 0x4, R2 ;  /* 0x0000000412027825 */ /* 0x002fc800078e0202 */
[----:B--2---:R-:W-:-:S04]  /*03f0*/  FADD R16, R16, 9.9999997473787516356e-06 ;  /* 0x3727c5ac10107421 */ /* 0x004fc80000000000 */
[----:B0-----:R-:W0:Y:S02]  /*0400*/  MUFU.SQRT R24, R16 ;  /* 0x0000001000187308 */ /* 0x001e240000002000 */
[C---:B0-----:R-:W-:Y:S02]  /*0410*/  FSETP.GT.AND P0, PT, R24.reuse, 8.50705917302346158658e+37, PT ;  /* 0x7e8000001800780b */ /* 0x041fe40003f04000 */
[----:B------:R-:W-:-:S11]  /*0420*/  FSETP.GEU.AND P1, PT, R24, 1.175494350822287508e-38, PT ;  /* 0x008000001800780b */ /* 0x000fd60003f2e000 */
[----:B------:R-:W-:-:S04]  /*0430*/  @P0 FMUL R24, R24, 0.25 ;  /* 0x3e80000018180820 */ /* 0x000fc80000400000 */
[----:B------:R-:W-:-:S06]  /*0440*/  @!P1 FMUL R24, R24, 16777216 ;  /* 0x4b80000018189820 */ /* 0x000fcc0000400000 */
[----:B------:R-:W0:Y:S01]  /*0450*/  MUFU.RCP R24, R24 ;  /* 0x0000001800187308 */ /* 0x000e220000001000 */
[----:B----4-:R-:W-:Y:S01]  /*0460*/  FADD R19, R20, R19 ;  /* 0x0000001314137221 */ /* 0x010fe20000000000 */
[----:B------:R-:W-:Y:S01]  /*0470*/  FSEL R9, R9, 1, P0 ;  /* 0x3f80000009097808 */ /* 0x000fe20000000000 */
[----:B-----5:R-:W-:Y:S02]  /*0480*/  FADD R17, R0, R17 ;  /* 0x0000001100117221 */ /* 0x020fe40000000000 */
[----:B------:R-:W-:Y:S02]  /*0490*/  FADD R19, R6, R19 ;  /* 0x0000001306137221 */ /* 0x000fe40000000000 */
[----:B------:R-:W-:Y:S01]  /*04a0*/  FADD R17, R8, R17 ;  /* 0x0000001108117221 */ /* 0x000fe20000000000 */
[----:B------:R-:W-:Y:S01]  /*04b0*/  @!P1 FMUL R9, R9, 16777216 ;  /* 0x4b80000009099820 */ /* 0x000fe20000400000 */
[----:B------:R-:W-:Y:S01]  /*04c0*/  LOP3.LUT R7, R10, 0x80000000, RZ, 0x3c, !PT ;  /* 0x800000000a077812 */ /* 0x000fe200078e3cff */
[----:B------:R-:W-:Y:S01]  /*04d0*/  FADD R12, R12, R19 ;  /* 0x000000130c0c7221 */ /* 0x000fe20000000000 */
[----:B------:R-:W-:-:S03]  /*04e0*/  FADD R14, R14, R17 ;  /* 0x000000110e0e7221 */ /* 0x000fc60000000000 */
[--C-:B------:R-:W-:Y:S01]  /*04f0*/  FFMA R0, R12, 0.25, R7.reuse ;  /* 0x3e8000000c007823 */ /* 0x100fe20000000007 */
[----:B0-----:R-:W-:Y:S01]  /*0500*/  FMUL R24, R24, R9 ;  /* 0x0000000918187220 */ /* 0x001fe20000400000 */
[----:B------:R-:W-:-:S03]  /*0510*/  FFMA R7, R14, 0.25, R7 ;  /* 0x3e8000000e077823 */ /* 0x000fc60000000007 */
[-C--:B------:R-:W-:Y:S01]  /*0520*/  FMUL R0, R0, R24.reuse ;  /* 0x0000001800007220 */ /* 0x080fe20000400000 */
[----:B------:R-:W-:-:S03]  /*0530*/  FMUL R7, R7, R24 ;  /* 0x0000001807077220 */ /* 0x000fc60000400000 */
[C-C-:B---3--:R-:W-:Y:S01]  /*0540*/  FFMA R0, R21.reuse, R0, R22.reuse ;  /* 0x0000000015007223 */ /* 0x148fe20000000016 */
[----:B------:R-:W-:Y:S01]  /*0550*/  FFMA R7, R21, R7, R22 ;  /* 0x0000000715077223 */ /* 0x000fe20000000016 */
[----:B------:R-:W-:-:S03]  /*0560*/  FMUL R12, R12, 0.25 ;  /* 0x3e8000000c0c7820 */ /* 0x000fc60000400000 */
[----:B------:R-:W-:Y:S02]  /*0570*/  FSETP.GEU.AND P0, PT, R0, RZ, PT ;  /* 0x000000ff0000720b */ /* 0x000fe40003f0e000 */
[C---:B------:R-:W-:Y:S01]  /*0580*/  FSETP.GEU.AND P1, PT, R7.reuse, RZ, PT ;  /* 0x000000ff0700720b */ /* 0x040fe20003f2e000 */
[----:B------:R-:W-:Y:S01]  /*0590*/  FMUL R13, R14, 0.25 ;  /* 0x3e8000000e0d7820 */ /* 0x000fe20000400000 */
[----:B------:R-:W-:Y:S02]  /*05a0*/  FSEL R6, R0, RZ, P0 ;  /* 0x000000ff00067208 */ /* 0x000fe40000000000 */
[----:B------:R-:W-:Y:S02]  /*05b0*/  FSEL R7, R7, RZ, P1 ;  /* 0x000000ff07077208 */ /* 0x000fe40000800000 */
[----:B------:R-:W-:Y:S04]  /*05c0*/  STG.E.64 desc[UR4][R4.64], R12 ;  /* 0x0000000c04007986 */ /* 0x000fe8000c101b04 */
[----:B------:R-:W-:Y:S01]  /*05d0*/  STG.E.64 desc[UR4][R2.64], R6 ;  /* 0x0000000602007986 */ /* 0x000fe2000c101b04 */
[----:B------:R-:W-:Y:S05]  /*05e0*/  EXIT ;  /* 0x000000000000794d */ /* 0x000fea0003800000 */
.L_x_0:
[----:B------:R-:W-:-:S00]  /*05f0*/  BRA `(.L_x_0) ;  /* 0xfffffffc00fc7947 */ /* 0x000fc0000383ffff */
[----:B------:R-:W-:-:S00]  /*0600*/  NOP ;  /* 0x0000000000007918 */ /* 0x000fc00000000000 */
[----:B------:R-:W-:-:S00]  /*0610*/  NOP ;  /* 0x0000000000007918 */ /* 0x000fc00000000000 */
[----:B------:R-:W-:-:S00]  /*0620*/  NOP ;  /* 0x0000000000007918 */ /* 0x000fc00000000000 */
[----:B------:R-:W-:-:S00]  /*0630*/  NOP ;  /* 0x0000000000007918 */ /* 0x000fc00000000000 */
[----:B------:R-:W-:-:S00]  /*0640*/  NOP ;  /* 0x0000000000007918 */ /* 0x000fc00000000000 */
[----:B------:R-:W-:-:S00]  /*0650*/  NOP ;  /* 0x0000000000007918 */ /* 0x000fc00000000000 */
[----:B------:R-:W-:-:S00]  /*0660*/  NOP ;  /* 0x0000000000007918 */ /* 0x000fc00000000000 */
[----:B------:R-:W-:-:S00]  /*0670*/  NOP ;  /* 0x0000000000007918 */ /* 0x000fc00000000000 */
.L_x_1:


//--------------------- .nv.global.init           --------------------------
	.section	.nv.global.init,"aw",@progbits
.nv.global.init:
	.type		_$_str,@object
	.size		_$_str,(_$_str_$_2 - _$_str)
_$_str:
        /*0000*/ 	.byte	0x5f, 0x5f, 0x43, 0x55, 0x44, 0x41, 0x5f, 0x46, 0x54, 0x5a, 0x00
	.type		_$_str_$_2,@object
	.size		_$_str_$_2,(.L_1 - _$_str_$_2)
_$_str_$_2:
        /*000b*/ 	.byte	0x5f, 0x5f, 0x43, 0x55, 0x44, 0x41, 0x5f, 0x50, 0x52, 0x45, 0x43, 0x5f, 0x53, 0x51, 0x52, 0x54
        /*001b*/ 	.byte	0x00
.L_1:


//--------------------- .nv.constant0.triton_poi_fused__native_batch_norm_legit_no_training_avg_pool2d_relu_24 --------------------------
	.section	.nv.constant0.triton_poi_fused__native_batch_norm_legit_no_training_avg_pool2d_relu_24,"a",@progbits
	.sectionflags	@""
	.align	4
.nv.constant0.triton_poi_fused__native_batch_norm_legit_no_training_avg_pool2d_relu_24:
	.zero		588
